	.headerflags	@"EF_CUDA_TEXMODE_UNIFIED EF_CUDA_64BIT_ADDRESS EF_CUDA_ACCELERATORS EF_CUDA_SM90 EF_CUDA_VIRTUAL_SM(EF_CUDA_SM90)"
	.elftype	@"ET_EXEC"


//--------------------- .nv.info                  --------------------------
	.section	.nv.info,"",@"SHT_CUDA_INFO"
	.align	4


	//----- nvinfo : EIATTR_REGCOUNT
	.align		4
        /*0000*/ 	.byte	0x04, 0x2f
        /*0002*/ 	.short	(.L_1 - .L_0)
	.align		4
.L_0:
        /*0004*/ 	.word	index@(triton_poi_fused_pixel_shuffle_2)
        /*0008*/ 	.word	0x00000020


	//----- nvinfo : EIATTR_MIN_STACK_SIZE
	.align		4
.L_1:
        /*000c*/ 	.byte	0x04, 0x12
        /*000e*/ 	.short	(.L_3 - .L_2)
	.align		4
.L_2:
        /*0010*/ 	.word	index@(triton_poi_fused_pixel_shuffle_2)
        /*0014*/ 	.word	0x00000000


	//----- nvinfo : EIATTR_FRAME_SIZE
	.align		4
.L_3:
        /*0018*/ 	.byte	0x04, 0x11
        /*001a*/ 	.short	(.L_5 - .L_4)
	.align		4
.L_4:
        /*001c*/ 	.word	index@(triton_poi_fused_pixel_shuffle_2)
        /*0020*/ 	.word	0x00000000


	//----- nvinfo : EIATTR_MIN_STACK_SIZE
	.align		4
.L_5:
        /*0024*/ 	.byte	0x04, 0x12
        /*0026*/ 	.short	(.L_7 - .L_6)
	.align		4
.L_6:
        /*0028*/ 	.word	index@(triton_poi_fused_pixel_shuffle_2)
        /*002c*/ 	.word	0x00000000
.L_7:


//--------------------- .nv.info.triton_poi_fused_pixel_shuffle_2 --------------------------
	.section	.nv.info.triton_poi_fused_pixel_shuffle_2,"",@"SHT_CUDA_INFO"
	.sectionflags	@""
	.align	4


	//----- nvinfo : EIATTR_CUDA_API_VERSION
	.align		4
        /*0000*/ 	.byte	0x04, 0x37
        /*0002*/ 	.short	(.L_9 - .L_8)
.L_8:
        /*0004*/ 	.word	0x0000007c


	//----- nvinfo : EIATTR_KPARAM_INFO
	.align		4
.L_9:
        /*0008*/ 	.byte	0x04, 0x17
        /*000a*/ 	.short	(.L_11 - .L_10)
.L_10:
        /*000c*/ 	.word	0x00000000
        /*0010*/ 	.short	0x0004
        /*0012*/ 	.short	0x001c
        /*0014*/ 	.byte	0x00, 0xf0, 0x11, 0x00


	//----- nvinfo : EIATTR_KPARAM_INFO
	.align		4
.L_11:
        /*0018*/ 	.byte	0x04, 0x17
        /*001a*/ 	.short	(.L_13 - .L_12)
.L_12:
        /*001c*/ 	.word	0x00000000
        /*0020*/ 	.short	0x0003
        /*0022*/ 	.short	0x0018
        /*0024*/ 	.byte	0x00, 0xf0, 0x11, 0x00


	//----- nvinfo : EIATTR_KPARAM_INFO
	.align		4
.L_13:
        /*0028*/ 	.byte	0x04, 0x17
        /*002a*/ 	.short	(.L_15 - .L_14)
.L_14:
        /*002c*/ 	.word	0x00000000
        /*0030*/ 	.short	0x0002
        /*0032*/ 	.short	0x0010
        /*0034*/ 	.byte	0x00, 0xf4, 0x21, 0x00


	//----- nvinfo : EIATTR_KPARAM_INFO
	.align		4
.L_15:
        /*0038*/ 	.byte	0x04, 0x17
        /*003a*/ 	.short	(.L_17 - .L_16)
.L_16:
        /*003c*/ 	.word	0x00000000
        /*0040*/ 	.short	0x0001
        /*0042*/ 	.short	0x0008
        /*0044*/ 	.byte	0x00, 0xf4, 0x21, 0x00


	//----- nvinfo : EIATTR_KPARAM_INFO
	.align		4
.L_17:
        /*0048*/ 	.byte	0x04, 0x17
        /*004a*/ 	.short	(.L_19 - .L_18)
.L_18:
        /*004c*/ 	.word	0x00000000
        /*0050*/ 	.short	0x0000
        /*0052*/ 	.short	0x0000
        /*0054*/ 	.byte	0x00, 0xf4, 0x21, 0x00


	//----- nvinfo : EIATTR_SPARSE_MMA_MASK
	.align		4
.L_19:
        /*0058*/ 	.byte	0x03, 0x50
        /*005a*/ 	.short	0x0000


	//----- nvinfo : EIATTR_MAXREG_COUNT
	.align		4
        /*005c*/ 	.byte	0x03, 0x1b
        /*005e*/ 	.short	0x00ff


	//----- nvinfo : EIATTR_EXIT_INSTR_OFFSETS
	.align		4
        /*0060*/ 	.byte	0x04, 0x1c
        /*0062*/ 	.short	(.L_21 - .L_20)


	//   ....[0]....
.L_20:
        /*0064*/ 	.word	0x00000d70


	//   ....[1]....
        /*0068*/ 	.word	0x00000d90


	//----- nvinfo : EIATTR_REQNTID
	.align		4
.L_21:
        /*006c*/ 	.byte	0x04, 0x10
        /*006e*/ 	.short	(.L_23 - .L_22)
.L_22:
        /*0070*/ 	.word	0x00000100
        /*0074*/ 	.word	0x00000001
        /*0078*/ 	.word	0x00000001


	//----- nvinfo : EIATTR_CBANK_PARAM_SIZE
	.align		4
.L_23:
        /*007c*/ 	.byte	0x03, 0x19
        /*007e*/ 	.short	0x0020


	//----- nvinfo : EIATTR_PARAM_CBANK
	.align		4
        /*0080*/ 	.byte	0x04, 0x0a
        /*0082*/ 	.short	(.L_25 - .L_24)
	.align		4
.L_24:
        /*0084*/ 	.word	index@(.nv.constant0.triton_poi_fused_pixel_shuffle_2)
        /*0088*/ 	.short	0x0210
        /*008a*/ 	.short	0x0020


	//----- nvinfo : EIATTR_SW_WAR
	.align		4
.L_25:
        /*008c*/ 	.byte	0x04, 0x36
        /*008e*/ 	.short	(.L_27 - .L_26)
.L_26:
        /*0090*/ 	.word	0x00000008
.L_27:


//--------------------- .nv.callgraph             --------------------------
	.section	.nv.callgraph,"",@"SHT_CUDA_CALLGRAPH"
	.align	4
	.sectionentsize	8
	.align		4
        /*0000*/ 	.word	0x00000000
	.align		4
        /*0004*/ 	.word	0xffffffff
	.align		4
        /*0008*/ 	.word	0x00000000
	.align		4
        /*000c*/ 	.word	0xfffffffe
	.align		4
        /*0010*/ 	.word	0x00000000
	.align		4
        /*0014*/ 	.word	0xfffffffd
	.align		4
        /*0018*/ 	.word	0x00000000
	.align		4
        /*001c*/ 	.word	0xfffffffc


//--------------------- .text.triton_poi_fused_pixel_shuffle_2 --------------------------
	.section	.text.triton_poi_fused_pixel_shuffle_2,"ax",@progbits
	.sectionflags	@"SHF_BARRIERS=1"
	.align	128
        .global         triton_poi_fused_pixel_shuffle_2
        .type           triton_poi_fused_pixel_shuffle_2,@function
        .size           triton_poi_fused_pixel_shuffle_2,(.L_x_1 - triton_poi_fused_pixel_shuffle_2)
        .other          triton_poi_fused_pixel_shuffle_2,@"STO_CUDA_ENTRY STV_DEFAULT"
triton_poi_fused_pixel_shuffle_2:
.text.triton_poi_fused_pixel_shuffle_2:
[----:B------:R-:W0:Y:S01]  /*0000*/  LDC R1, c[0x0][0x28] ;  /* 0x00000a00ff017b82 */ /* 0x000e220000000800 */
[----:B------:R-:W1:Y:S07]  /*0010*/  S2R R0, SR_TID.X ;  /* 0x0000000000007919 */ /* 0x000e6e0000002100 */
[----:B------:R-:W2:Y:S01]  /*0020*/  S2UR UR4, SR_CTAID.Y ;  /* 0x00000000000479c3 */ /* 0x000ea20000002600 */
[----:B------:R-:W-:Y:S01]  /*0030*/  CS2R R10, SRZ ;  /* 0x00000000000a7805 */ /* 0x000fe2000001ff00 */
[----:B------:R-:W-:-:S06]  /*0040*/  ULDC.64 UR8, c[0x0][0x208] ;  /* 0x0000820000087ab9 */ /* 0x000fcc0000000a00 */
[----:B------:R-:W3:Y:S01]  /*0050*/  S2UR UR10, SR_CTAID.X ;  /* 0x00000000000a79c3 */ /* 0x000ee20000002500 */
[----:B--2---:R-:W-:Y:S02]  /*0060*/  USHF.R.S32.HI UR5, URZ, 0x15, UR4 ;  /* 0x000000153f057899 */ /* 0x004fe40008011404 */
[----:B------:R-:W-:Y:S02]  /*0070*/  USHF.L.U32 UR4, UR4, 0xa, URZ ;  /* 0x0000000a04047899 */ /* 0x000fe4000800063f */
[----:B------:R-:W-:Y:S01]  /*0080*/  USGXT UR5, UR5, 0x1 ;  /* 0x000000010505789a */ /* 0x000fe20008000200 */
[----:B-1----:R-:W-:Y:S01]  /*0090*/  IMAD.SHL.U32 R21, R0, 0x4, RZ ;  /* 0x0000000400157824 */ /* 0x002fe200078e00ff */
[----:B---3--:R-:W-:-:S04]  /*00a0*/  USHF.L.U32 UR7, UR10, 0x2, URZ ;  /* 0x000000020a077899 */ /* 0x008fc8000800063f */
[----:B------:R-:W-:Y:S01]  /*00b0*/  IMAD.U32 R23, RZ, RZ, UR5 ;  /* 0x00000005ff177e24 */ /* 0x000fe2000f8e00ff */
[----:B------:R-:W-:Y:S01]  /*00c0*/  LOP3.LUT R21, R21, 0x3fc, RZ, 0xc0, !PT ;  /* 0x000003fc15157812 */ /* 0x000fe200078ec0ff */
[----:B------:R-:W-:Y:S02]  /*00d0*/  UIADD3 UR5, UR7, 0x1, URZ ;  /* 0x0000000107057890 */ /* 0x000fe4000fffe03f */
[----:B------:R-:W-:Y:S01]  /*00e0*/  UIADD3 UR6, UR7, 0x2, URZ ;  /* 0x0000000207067890 */ /* 0x000fe2000fffe03f */
[----:B------:R-:W-:-:S04]  /*00f0*/  LOP3.LUT R4, R21, UR4, RZ, 0xfc, !PT ;  /* 0x0000000415047c12 */ /* 0x000fc8000f8efcff */
[CC--:B------:R-:W-:Y:S01]  /*0100*/  LEA.HI R2, R23.reuse, R4.reuse, RZ, 0x4 ;  /* 0x0000000417027211 */ /* 0x0c0fe200078f20ff */
[----:B------:R-:W-:Y:S01]  /*0110*/  IMAD.U32 R12, RZ, RZ, UR6 ;  /* 0x00000006ff0c7e24 */ /* 0x000fe2000f8e00ff */
[----:B------:R-:W-:Y:S02]  /*0120*/  LEA.HI R3, R23, R4, RZ, 0x6 ;  /* 0x0000000417037211 */ /* 0x000fe400078f30ff */
[----:B------:R-:W-:Y:S02]  /*0130*/  SHF.R.S32.HI R6, RZ, 0x4, R2 ;  /* 0x00000004ff067819 */ /* 0x000fe40000011402 */
[----:B------:R-:W-:Y:S01]  /*0140*/  SHF.R.S32.HI R5, RZ, 0x2, R4 ;  /* 0x00000002ff057819 */ /* 0x000fe20000011404 */
[----:B------:R-:W-:Y:S01]  /*0150*/  IMAD.SHL.U32 R8, R3, 0x4, RZ ;  /* 0x0000000403087824 */ /* 0x000fe200078e00ff */
[----:B------:R-:W-:Y:S02]  /*0160*/  LEA.HI R2, R6, R6, RZ, 0x2 ;  /* 0x0000000606027211 */ /* 0x000fe400078f10ff */
[----:B------:R-:W-:Y:S01]  /*0170*/  ISETP.GE.AND P0, PT, R4, 0x300, PT ;  /* 0x000003000400780c */ /* 0x000fe20003f06270 */
[----:B------:R-:W-:Y:S01]  /*0180*/  IMAD.U32 R4, RZ, RZ, UR7 ;  /* 0x00000007ff047e24 */ /* 0x000fe2000f8e00ff */
[----:B------:R-:W-:-:S02]  /*0190*/  LOP3.LUT R7, R2, 0x3ffffffc, RZ, 0xc0, !PT ;  /* 0x3ffffffc02077812 */ /* 0x000fc400078ec0ff */
[----:B------:R-:W1:Y:S01]  /*01a0*/  LDC.64 R2, c[0x0][0x210] ;  /* 0x00008400ff027b82 */ /* 0x000e620000000a00 */
[----:B------:R-:W-:Y:S02]  /*01b0*/  LOP3.LUT R8, R8, 0xffffff00, RZ, 0xc0, !PT ;  /* 0xffffff0008087812 */ /* 0x000fe400078ec0ff */
[----:B------:R-:W-:Y:S01]  /*01c0*/  IMAD.IADD R7, R6, 0x1, -R7 ;  /* 0x0000000106077824 */ /* 0x000fe200078e0a07 */
[----:B------:R-:W-:Y:S02]  /*01d0*/  LEA.HI R6, R5, R5, RZ, 0x2 ;  /* 0x0000000505067211 */ /* 0x000fe400078f10ff */
[----:B------:R-:W-:Y:S01]  /*01e0*/  ISETP.LT.AND P3, PT, R4, 0x4, !P0 ;  /* 0x000000040400780c */ /* 0x000fe20004761270 */
[----:B------:R-:W-:Y:S01]  /*01f0*/  IMAD R7, R7, 0x4, R8 ;  /* 0x0000000407077824 */ /* 0x000fe200078e0208 */
[----:B------:R-:W-:Y:S01]  /*0200*/  LOP3.LUT R6, R6, 0x3fffffc, RZ, 0xc0, !PT ;  /* 0x03fffffc06067812 */ /* 0x000fe200078ec0ff */
[----:B------:R-:W-:Y:S01]  /*0210*/  IMAD.U32 R8, RZ, RZ, UR10 ;  /* 0x0000000aff087e24 */ /* 0x000fe2000f8e00ff */
[----:B------:R-:W-:-:S03]  /*0220*/  ISETP.LT.AND P2, PT, R12, 0x4, !P0 ;  /* 0x000000040c00780c */ /* 0x000fc60004741270 */
[----:B------:R-:W-:Y:S02]  /*0230*/  IMAD.IADD R6, R5, 0x1, -R6 ;  /* 0x0000000105067824 */ /* 0x000fe400078e0a06 */
[----:B------:R-:W-:Y:S01]  /*0240*/  IMAD R7, R8, 0x40, R7 ;  /* 0x0000004008077824 */ /* 0x000fe200078e0207 */
[----:B------:R-:W-:-:S03]  /*0250*/  CS2R R8, SRZ ;  /* 0x0000000000087805 */ /* 0x000fc6000001ff00 */
[----:B------:R-:W-:Y:S02]  /*0260*/  IMAD R7, R6, 0x40, R7 ;  /* 0x0000004006077824 */ /* 0x000fe400078e0207 */
[----:B------:R-:W-:Y:S01]  /*0270*/  IMAD.U32 R6, RZ, RZ, UR5 ;  /* 0x00000005ff067e24 */ /* 0x000fe2000f8e00ff */
[----:B------:R-:W-:Y:S01]  /*0280*/  UIADD3 UR5, UR7, 0x3, URZ ;  /* 0x0000000307057890 */ /* 0x000fe2000fffe03f */
[----:B-1----:R-:W-:-:S03]  /*0290*/  IMAD.WIDE R4, R7, 0x4, R2 ;  /* 0x0000000407047825 */ /* 0x002fc600078e0202 */
[----:B------:R-:W-:Y:S02]  /*02a0*/  ISETP.LT.AND P1, PT, R6, 0x4, !P0 ;  /* 0x000000040600780c */ /* 0x000fe40004721270 */
[----:B------:R1:W2:Y:S01]  /*02b0*/  @P3 LDG.E.EL.128 R8, desc[UR8][R4.64] ;  /* 0x0000000804083981 */ /* 0x0002a2000c2e1d00 */
[C---:B------:R-:W-:Y:S01]  /*02c0*/  VIADD R25, R7.reuse, 0x10 ;  /* 0x0000001007197836 */ /* 0x040fe20000000000 */
[----:B------:R-:W-:Y:S01]  /*02d0*/  CS2R R12, SRZ ;  /* 0x00000000000c7805 */ /* 0x000fe2000001ff00 */
[C---:B------:R-:W-:Y:S01]  /*02e0*/  VIADD R27, R7.reuse, 0x20 ;  /* 0x00000020071b7836 */ /* 0x040fe20000000000 */
[----:B------:R-:W-:Y:S01]  /*02f0*/  CS2R R14, SRZ ;  /* 0x00000000000e7805 */ /* 0x000fe2000001ff00 */
[----:B------:R-:W-:Y:S01]  /*0300*/  VIADD R29, R7, 0x30 ;  /* 0x00000030071d7836 */ /* 0x000fe20000000000 */
[----:B------:R-:W-:Y:S02]  /*0310*/  CS2R R16, SRZ ;  /* 0x0000000000107805 */ /* 0x000fe4000001ff00 */
[----:B------:R-:W-:Y:S01]  /*0320*/  CS2R R18, SRZ ;  /* 0x0000000000127805 */ /* 0x000fe2000001ff00 */
[----:B-1----:R-:W-:Y:S01]  /*0330*/  IMAD.U32 R4, RZ, RZ, UR5 ;  /* 0x00000005ff047e24 */ /* 0x002fe2000f8e00ff */
[----:B------:R-:W-:Y:S01]  /*0340*/  CS2R R6, SRZ ;  /* 0x0000000000067805 */ /* 0x000fe2000001ff00 */
[----:B------:R-:W-:-:S03]  /*0350*/  IMAD.WIDE R24, R25, 0x4, R2 ;  /* 0x0000000419187825 */ /* 0x000fc600078e0202 */
[----:B------:R-:W-:Y:S02]  /*0360*/  ISETP.LT.AND P0, PT, R4, 0x4, !P0 ;  /* 0x000000040400780c */ /* 0x000fe40004701270 */
[----:B------:R-:W-:Y:S01]  /*0370*/  CS2R R4, SRZ ;  /* 0x0000000000047805 */ /* 0x000fe2000001ff00 */
[--C-:B------:R-:W-:Y:S01]  /*0380*/  IMAD.WIDE R26, R27, 0x4, R2.reuse ;  /* 0x000000041b1a7825 */ /* 0x100fe200078e0202 */
[----:B------:R1:W3:Y:S03]  /*0390*/  @P1 LDG.E.EL.128 R12, desc[UR8][R24.64] ;  /* 0x00000008180c1981 */ /* 0x0002e6000c2e1d00 */
[----:B------:R-:W-:Y:S01]  /*03a0*/  IMAD.WIDE R28, R29, 0x4, R2 ;  /* 0x000000041d1c7825 */ /* 0x000fe200078e0202 */
[----:B------:R4:W5:Y:S05]  /*03b0*/  @P2 LDG.E.EL.128 R16, desc[UR8][R26.64] ;  /* 0x000000081a102981 */ /* 0x00096a000c2e1d00 */
[----:B------:R1:W5:Y:S01]  /*03c0*/  @P0 LDG.E.EL.128 R4, desc[UR8][R28.64] ;  /* 0x000000081c040981 */ /* 0x000362000c2e1d00 */
[----:B------:R-:W-:-:S05]  /*03d0*/  IMAD.U32 R3, RZ, RZ, UR4 ;  /* 0x00000004ff037e24 */ /* 0x000fca000f8e00ff */
[----:B------:R-:W-:-:S04]  /*03e0*/  LOP3.LUT R20, R3, 0xff, R0, 0xf8, !PT ;  /* 0x000000ff03147812 */ /* 0x000fc800078ef800 */
[CC--:B------:R-:W-:Y:S01]  /*03f0*/  LEA.HI R2, R23.reuse, R20.reuse, RZ, 0x2 ;  /* 0x0000001417027211 */ /* 0x0c0fe200078f10ff */
[----:B------:R-:W4:Y:S03]  /*0400*/  S2UR UR6, SR_CgaCtaId ;  /* 0x00000000000679c3 */ /* 0x000f260000008800 */
[----:B------:R-:W-:Y:S02]  /*0410*/  SHF.R.S32.HI R22, RZ, 0x2, R2 ;  /* 0x00000002ff167819 */ /* 0x000fe40000011402 */
[----:B------:R-:W-:Y:S02]  /*0420*/  LEA.HI R2, R23, R20, RZ, 0x6 ;  /* 0x0000001417027211 */ /* 0x000fe400078f30ff */
[----:B-1----:R-:W-:Y:S02]  /*0430*/  LEA.HI R24, R22, R22, RZ, 0x2 ;  /* 0x0000001616187211 */ /* 0x002fe400078f10ff */
[----:B------:R-:W-:-:S02]  /*0440*/  LOP3.LUT R3, R20, 0x100, RZ, 0xfc, !PT ;  /* 0x0000010014037812 */ /* 0x000fc400078efcff */
[----:B------:R-:W-:Y:S02]  /*0450*/  SHF.R.S32.HI R2, RZ, 0x6, R2 ;  /* 0x00000006ff027819 */ /* 0x000fe40000011402 */
[----:B------:R-:W-:Y:S02]  /*0460*/  LOP3.LUT R25, R24, 0x3ffffffc, RZ, 0xc0, !PT ;  /* 0x3ffffffc18197812 */ /* 0x000fe400078ec0ff */
[----:B------:R-:W-:Y:S01]  /*0470*/  LEA.HI R24, R23, R3, RZ, 0x2 ;  /* 0x0000000317187211 */ /* 0x000fe200078f10ff */
[----:B----4-:R-:W-:-:S03]  /*0480*/  IMAD.HI R26, R2, 0x55555556, RZ ;  /* 0x55555556021a7827 */ /* 0x010fc600078e02ff */
[----:B------:R-:W-:Y:S02]  /*0490*/  SHF.R.S32.HI R24, RZ, 0x2, R24 ;  /* 0x00000002ff187819 */ /* 0x000fe40000011418 */
[----:B------:R-:W-:Y:S02]  /*04a0*/  IADD3 R22, R22, UR10, -R25 ;  /* 0x0000000a16167c10 */ /* 0x000fe4000fffe819 */
[----:B------:R-:W-:Y:S02]  /*04b0*/  LEA.HI R25, R24, R24, RZ, 0x2 ;  /* 0x0000001818197211 */ /* 0x000fe400078f10ff */
[----:B0-----:R-:W-:Y:S02]  /*04c0*/  LEA.HI R29, R26, R26, RZ, 0x1 ;  /* 0x0000001a1a1d7211 */ /* 0x001fe400078f08ff */
[----:B------:R-:W-:-:S03]  /*04d0*/  LOP3.LUT R27, R25, 0x3ffffffc, RZ, 0xc0, !PT ;  /* 0x3ffffffc191b7812 */ /* 0x000fc600078ec0ff */
[----:B------:R-:W-:Y:S02]  /*04e0*/  IMAD R25, R29, -0x3, R2 ;  /* 0xfffffffd1d197824 */ /* 0x000fe400078e0202 */
[----:B------:R-:W-:Y:S01]  /*04f0*/  IMAD.SHL.U32 R2, R0, 0x10, RZ ;  /* 0x0000001000027824 */ /* 0x000fe200078e00ff */
[----:B------:R-:W-:Y:S01]  /*0500*/  LEA.HI R0, R23, R3, RZ, 0x6 ;  /* 0x0000000317007211 */ /* 0x000fe200078f30ff */
[----:B------:R-:W-:Y:S02]  /*0510*/  UMOV UR5, 0x400 ;  /* 0x0000040000057882 */ /* 0x000fe40000000000 */
[----:B------:R-:W-:Y:S01]  /*0520*/  UPRMT UR5, UR6, 0x654, UR5 ;  /* 0x0000065406057896 */ /* 0x000fe20008000005 */
[----:B------:R-:W-:Y:S02]  /*0530*/  LOP3.LUT R2, R2, 0xff0, RZ, 0xc0, !PT ;  /* 0x00000ff002027812 */ /* 0x000fe400078ec0ff */
[----:B------:R-:W-:Y:S02]  /*0540*/  SHF.R.S32.HI R0, RZ, 0x6, R0 ;  /* 0x00000006ff007819 */ /* 0x000fe40000011400 */
[----:B------:R-:W-:Y:S01]  /*0550*/  IADD3 R24, R24, UR10, -R27 ;  /* 0x0000000a18187c10 */ /* 0x000fe2000fffe81b */
[----:B------:R-:W-:-:S02]  /*0560*/  VIADD R27, R2, UR5 ;  /* 0x00000005021b7c36 */ /* 0x000fc40008000000 */
[----:B------:R-:W-:-:S04]  /*0570*/  IMAD.HI R26, R0, 0x55555556, RZ ;  /* 0x55555556001a7827 */ /* 0x000fc800078e02ff */
[----:B------:R-:W-:Y:S01]  /*0580*/  IMAD R2, R2, 0x4, R27 ;  /* 0x0000000402027824 */ /* 0x000fe200078e021b */
[----:B------:R-:W-:Y:S01]  /*0590*/  LEA.HI R27, R26, R26, RZ, 0x1 ;  /* 0x0000001a1a1b7211 */ /* 0x000fe200078f08ff */
[----:B------:R-:W-:-:S04]  /*05a0*/  IMAD R22, R25, 0x4, R22 ;  /* 0x0000000419167824 */ /* 0x000fc800078e0216 */
[----:B------:R-:W-:-:S04]  /*05b0*/  IMAD R27, R27, -0x3, R0 ;  /* 0xfffffffd1b1b7824 */ /* 0x000fc800078e0200 */
[----:B------:R-:W-:Y:S02]  /*05c0*/  IMAD R0, R27, 0x4, R24 ;  /* 0x000000041b007824 */ /* 0x000fe400078e0218 */
[----:B------:R-:W0:Y:S01]  /*05d0*/  LDC.64 R24, c[0x0][0x218] ;  /* 0x00008600ff187b82 */ /* 0x000e220000000a00 */
[----:B------:R-:W-:-:S06]  /*05e0*/  UISETP.GE.AND UP0, UPT, UR7, 0x4, UPT ;  /* 0x000000040700788c */ /* 0x000fcc000bf06270 */
[----:B------:R-:W-:Y:S02]  /*05f0*/  PLOP3.LUT P0, PT, PT, PT, UP0, 0x40, 0x0 ;  /* 0x000000000000781c */ /* 0x000fe40003f0e808 */
[----:B------:R-:W-:Y:S02]  /*0600*/  PLOP3.LUT P1, PT, PT, PT, UP0, 0x40, 0x0 ;  /* 0x000000000000781c */ /* 0x000fe40003f2e808 */
[----:B------:R-:W-:Y:S02]  /*0610*/  ISETP.LT.AND P0, PT, R20, 0x300, P0 ;  /* 0x000003001400780c */ /* 0x000fe40000701270 */
[----:B------:R-:W-:Y:S02]  /*0620*/  ISETP.LT.AND P1, PT, R3, 0x300, P1 ;  /* 0x000003000300780c */ /* 0x000fe40000f21270 */
[----:B------:R-:W-:Y:S01]  /*0630*/  PLOP3.LUT P2, PT, PT, PT, UP0, 0x40, 0x0 ;  /* 0x000000000000781c */ /* 0x000fe20003f4e808 */
[----:B------:R-:W-:-:S06]  /*0640*/  UISETP.LT.AND UP0, UPT, UR4, URZ, !UP0 ;  /* 0x0000003f0400728c */ /* 0x000fcc000c701270 */
[----:B------:R-:W-:Y:S01]  /*0650*/  PLOP3.LUT P3, PT, PT, PT, UP0, 0x80, 0x0 ;  /* 0x000000000000781c */ /* 0x000fe20003f6f008 */
[----:B--2---:R-:W-:Y:S04]  /*0660*/  STS [R2], R8 ;  /* 0x0000000802007388 */ /* 0x004fe80000000800 */
[----:B------:R1:W-:Y:S04]  /*0670*/  STS [R2+0x14], R9 ;  /* 0x0000140902007388 */ /* 0x0003e80000000800 */
[----:B------:R-:W-:Y:S04]  /*0680*/  STS [R2+0x28], R10 ;  /* 0x0000280a02007388 */ /* 0x000fe80000000800 */
[----:B------:R-:W-:Y:S04]  /*0690*/  STS [R2+0x3c], R11 ;  /* 0x00003c0b02007388 */ /* 0x000fe80000000800 */
[----:B---3--:R-:W-:Y:S04]  /*06a0*/  STS [R2+0x4], R12 ;  /* 0x0000040c02007388 */ /* 0x008fe80000000800 */
[----:B------:R2:W-:Y:S04]  /*06b0*/  STS [R2+0x18], R13 ;  /* 0x0000180d02007388 */ /* 0x0005e80000000800 */
[----:B------:R-:W-:Y:S04]  /*06c0*/  STS [R2+0x2c], R14 ;  /* 0x00002c0e02007388 */ /* 0x000fe80000000800 */
[----:B------:R3:W-:Y:S04]  /*06d0*/  STS [R2+0x40], R15 ;  /* 0x0000400f02007388 */ /* 0x0007e80000000800 */
[----:B-----5:R-:W-:Y:S04]  /*06e0*/  STS [R2+0x8], R16 ;  /* 0x0000081002007388 */ /* 0x020fe80000000800 */
[----:B------:R-:W-:Y:S04]  /*06f0*/  STS [R2+0x1c], R17 ;  /* 0x00001c1102007388 */ /* 0x000fe80000000800 */
[----:B------:R-:W-:Y:S04]  /*0700*/  STS [R2+0x30], R18 ;  /* 0x0000301202007388 */ /* 0x000fe80000000800 */
[----:B------:R-:W-:Y:S04]  /*0710*/  STS [R2+0x44], R19 ;  /* 0x0000441302007388 */ /* 0x000fe80000000800 */
[----:B------:R-:W-:Y:S04]  /*0720*/  STS [R2+0xc], R4 ;  /* 0x00000c0402007388 */ /* 0x000fe80000000800 */
[----:B------:R4:W-:Y:S04]  /*0730*/  STS [R2+0x20], R5 ;  /* 0x0000200502007388 */ /* 0x0009e80000000800 */
[----:B------:R5:W-:Y:S04]  /*0740*/  STS [R2+0x34], R6 ;  /* 0x0000340602007388 */ /* 0x000be80000000800 */
[----:B------:R5:W-:Y:S01]  /*0750*/  STS [R2+0x48], R7 ;  /* 0x0000480702007388 */ /* 0x000be20000000800 */
[----:B-1----:R-:W-:Y:S01]  /*0760*/  IMAD.SHL.U32 R9, R22, 0x4, RZ ;  /* 0x0000000416097824 */ /* 0x002fe200078e00ff */
[----:B--2---:R-:W-:-:S02]  /*0770*/  CS2R R12, SRZ ;  /* 0x00000000000c7805 */ /* 0x004fc4000001ff00 */
[----:B---3--:R-:W-:Y:S01]  /*0780*/  CS2R R14, SRZ ;  /* 0x00000000000e7805 */ /* 0x008fe2000001ff00 */
[----:B----4-:R-:W-:Y:S02]  /*0790*/  IMAD.SHL.U32 R5, R0, 0x4, RZ ;  /* 0x0000000400057824 */ /* 0x010fe400078e00ff */
[--C-:B0-----:R-:W-:Y:S01]  /*07a0*/  IMAD.WIDE R16, R9, 0x4, R24.reuse ;  /* 0x0000000409107825 */ /* 0x101fe200078e0218 */
[----:B------:R-:W-:Y:S01]  /*07b0*/  BAR.SYNC.DEFER_BLOCKING 0x0 ;  /* 0x0000000000007b1d */ /* 0x000fe20000010000 */
[----:B------:R-:W-:Y:S02]  /*07c0*/  CS2R R8, SRZ ;  /* 0x0000000000087805 */ /* 0x000fe4000001ff00 */
[----:B------:R-:W-:Y:S01]  /*07d0*/  CS2R R10, SRZ ;  /* 0x00000000000a7805 */ /* 0x000fe2000001ff00 */
[----:B------:R-:W-:Y:S01]  /*07e0*/  IMAD.WIDE R4, R5, 0x4, R24 ;  /* 0x0000000405047825 */ /* 0x000fe200078e0218 */
[----:B------:R-:W-:-:S04]  /*07f0*/  LOP3.LUT R0, R20, 0x200, RZ, 0xfc, !PT ;  /* 0x0000020014007812 */ /* 0x000fc800078efcff */
[CC--:B-----5:R-:W-:Y:S02]  /*0800*/  LEA.HI R6, R23.reuse, R0.reuse, RZ, 0x6 ;  /* 0x0000000017067211 */ /* 0x0e0fe400078f30ff */
[----:B------:R-:W-:Y:S01]  /*0810*/  LEA.HI R2, R23, R0, RZ, 0x2 ;  /* 0x0000000017027211 */ /* 0x000fe200078f10ff */
[----:B------:R0:W2:Y:S04]  /*0820*/  @P0 LDG.E.EL.128 R12, desc[UR8][R16.64] ;  /* 0x00000008100c0981 */ /* 0x0000a8000c2e1d00 */
[----:B------:R1:W3:Y:S01]  /*0830*/  @P1 LDG.E.EL.128 R8, desc[UR8][R4.64] ;  /* 0x0000000804081981 */ /* 0x0002e2000c2e1d00 */
[----:B------:R-:W-:Y:S02]  /*0840*/  SHF.R.S32.HI R2, RZ, 0x2, R2 ;  /* 0x00000002ff027819 */ /* 0x000fe40000011402 */
[----:B0-----:R-:W-:-:S02]  /*0850*/  SHF.R.S32.HI R16, RZ, 0x6, R6 ;  /* 0x00000006ff107819 */ /* 0x001fc40000011406 */
[----:B------:R-:W-:-:S03]  /*0860*/  LEA.HI R6, R2, R2, RZ, 0x2 ;  /* 0x0000000202067211 */ /* 0x000fc600078f10ff */
[----:B------:R-:W-:-:S05]  /*0870*/  IMAD.HI R7, R16, 0x55555556, RZ ;  /* 0x5555555610077827 */ /* 0x000fca00078e02ff */
[----:B------:R-:W-:Y:S02]  /*0880*/  LEA.HI R17, R7, R7, RZ, 0x1 ;  /* 0x0000000707117211 */ /* 0x000fe400078f08ff */
[----:B------:R-:W-:-:S03]  /*0890*/  LOP3.LUT R7, R6, 0x3ffffffc, RZ, 0xc0, !PT ;  /* 0x3ffffffc06077812 */ /* 0x000fc600078ec0ff */
[----:B------:R-:W-:Y:S01]  /*08a0*/  IMAD R17, R17, -0x3, R16 ;  /* 0xfffffffd11117824 */ /* 0x000fe200078e0210 */
[----:B------:R-:W-:Y:S02]  /*08b0*/  IADD3 R2, R2, UR10, -R7 ;  /* 0x0000000a02027c10 */ /* 0x000fe4000fffe807 */
[----:B------:R-:W-:-:S03]  /*08c0*/  ISETP.LT.AND P2, PT, R0, 0x300, P2 ;  /* 0x000003000000780c */ /* 0x000fc60001741270 */
[----:B------:R-:W-:Y:S01]  /*08d0*/  IMAD R2, R17, 0x4, R2 ;  /* 0x0000000411027824 */ /* 0x000fe200078e0202 */
[----:B------:R-:W-:-:S03]  /*08e0*/  CS2R R16, SRZ ;  /* 0x0000000000107805 */ /* 0x000fc6000001ff00 */
[----:B-1----:R-:W-:Y:S01]  /*08f0*/  IMAD.SHL.U32 R5, R2, 0x4, RZ ;  /* 0x0000000402057824 */ /* 0x002fe200078e00ff */
[----:B------:R-:W-:-:S03]  /*0900*/  CS2R R18, SRZ ;  /* 0x0000000000127805 */ /* 0x000fc6000001ff00 */
[----:B------:R-:W-:Y:S01]  /*0910*/  IMAD.WIDE R4, R5, 0x4, R24 ;  /* 0x0000000405047825 */ /* 0x000fe200078e0218 */
[----:B------:R-:W-:-:S04]  /*0920*/  LOP3.LUT R2, R20, 0x300, RZ, 0xfc, !PT ;  /* 0x0000030014027812 */ /* 0x000fc800078efcff */
[----:B------:R0:W4:Y:S01]  /*0930*/  @P2 LDG.E.EL.128 R16, desc[UR8][R4.64] ;  /* 0x0000000804102981 */ /* 0x000122000c2e1d00 */
[CC--:B------:R-:W-:Y:S02]  /*0940*/  LEA.HI R6, R23.reuse, R2.reuse, RZ, 0x6 ;  /* 0x0000000217067211 */ /* 0x0c0fe400078f30ff */
[----:B------:R-:W-:Y:S02]  /*0950*/  LEA.HI R23, R23, R2, RZ, 0x2 ;  /* 0x0000000217177211 */ /* 0x000fe400078f10ff */
[----:B------:R-:W-:Y:S02]  /*0960*/  SHF.R.S32.HI R7, RZ, 0x6, R6 ;  /* 0x00000006ff077819 */ /* 0x000fe40000011406 */
[----:B------:R-:W-:-:S03]  /*0970*/  SHF.R.S32.HI R23, RZ, 0x2, R23 ;  /* 0x00000002ff177819 */ /* 0x000fc60000011417 */
[----:B------:R-:W-:Y:S01]  /*0980*/  IMAD.HI R22, R7, 0x55555556, RZ ;  /* 0x5555555607167827 */ /* 0x000fe200078e02ff */
[----:B------:R-:W-:-:S04]  /*0990*/  LEA.HI R6, R23, R23, RZ, 0x2 ;  /* 0x0000001717067211 */ /* 0x000fc800078f10ff */
[----:B------:R-:W-:Y:S02]  /*09a0*/  LEA.HI R22, R22, R22, RZ, 0x1 ;  /* 0x0000001616167211 */ /* 0x000fe400078f08ff */
[----:B------:R-:W-:-:S03]  /*09b0*/  LOP3.LUT R6, R6, 0x3ffffffc, RZ, 0xc0, !PT ;  /* 0x3ffffffc06067812 */ /* 0x000fc600078ec0ff */
[----:B------:R-:W-:Y:S01]  /*09c0*/  IMAD R22, R22, -0x3, R7 ;  /* 0xfffffffd16167824 */ /* 0x000fe200078e0207 */
[----:B------:R-:W-:-:S05]  /*09d0*/  IADD3 R23, R23, UR10, -R6 ;  /* 0x0000000a17177c10 */ /* 0x000fca000fffe806 */
[----:B------:R-:W-:Y:S01]  /*09e0*/  IMAD R22, R22, 0x4, R23 ;  /* 0x0000000416167824 */ /* 0x000fe200078e0217 */
[----:B0-----:R-:W-:-:S03]  /*09f0*/  CS2R R4, SRZ ;  /* 0x0000000000047805 */ /* 0x001fc6000001ff00 */
[----:B------:R-:W-:Y:S01]  /*0a00*/  IMAD.SHL.U32 R29, R22, 0x4, RZ ;  /* 0x00000004161d7824 */ /* 0x000fe200078e00ff */
[----:B------:R-:W-:-:S03]  /*0a10*/  CS2R R6, SRZ ;  /* 0x0000000000067805 */ /* 0x000fc6000001ff00 */
[----:B------:R-:W-:-:S05]  /*0a20*/  IMAD.WIDE R28, R29, 0x4, R24 ;  /* 0x000000041d1c7825 */ /* 0x000fca00078e0218 */
[----:B------:R0:W5:Y:S01]  /*0a30*/  @P3 LDG.E.EL.128 R4, desc[UR8][R28.64] ;  /* 0x000000081c043981 */ /* 0x000162000c2e1d00 */
[----:B------:R-:W-:-:S04]  /*0a40*/  VIADD R22, R21, UR5 ;  /* 0x0000000515167c36 */ /* 0x000fc80008000000 */
[----:B------:R-:W-:-:S05]  /*0a50*/  IMAD R21, R21, 0x4, R22 ;  /* 0x0000000415157824 */ /* 0x000fca00078e0216 */
[----:B------:R-:W2:Y:S01]  /*0a60*/  LDS R22, [R21+0x4] ;  /* 0x0000040015167984 */ /* 0x000ea20000000800 */
[----:B0-----:R-:W0:Y:S03]  /*0a70*/  LDC.64 R28, c[0x0][0x220] ;  /* 0x00008800ff1c7b82 */ /* 0x001e260000000a00 */
[----:B------:R-:W-:Y:S04]  /*0a80*/  LDS R23, [R21+0x1400] ;  /* 0x0014000015177984 */ /* 0x000fe80000000800 */
[----:B------:R-:W1:Y:S04]  /*0a90*/  LDS R25, [R21] ;  /* 0x0000000015197984 */ /* 0x000e680000000800 */
[----:B------:R-:W0:Y:S04]  /*0aa0*/  LDS R24, [R21+0xc] ;  /* 0x00000c0015187984 */ /* 0x000e280000000800 */
[----:B------:R-:W0:Y:S04]  /*0ab0*/  LDS R27, [R21+0x8] ;  /* 0x00000800151b7984 */ /* 0x000e280000000800 */
[----:B------:R-:W0:Y:S01]  /*0ac0*/  LDS R26, [R21+0x140c] ;  /* 0x00140c00151a7984 */ /* 0x000e220000000800 */
[----:B------:R-:W-:Y:S01]  /*0ad0*/  VIADD R20, R20, UR10 ;  /* 0x0000000a14147c36 */ /* 0x000fe20008000000 */
[----:B------:R-:W-:Y:S01]  /*0ae0*/  PLOP3.LUT P3, PT, PT, PT, UP0, 0x80, 0x0 ;  /* 0x000000000000781c */ /* 0x000fe20003f6f008 */
[----:B------:R-:W-:-:S02]  /*0af0*/  VIADD R0, R0, UR10 ;  /* 0x0000000a00007c36 */ /* 0x000fc40008000000 */
[----:B------:R-:W-:Y:S02]  /*0b00*/  VIADD R2, R2, UR10 ;  /* 0x0000000a02027c36 */ /* 0x000fe40008000000 */
[----:B--2---:R-:W-:Y:S02]  /*0b10*/  FADD R13, R22, R13 ;  /* 0x0000000d160d7221 */ /* 0x004fe40000000000 */
[----:B------:R-:W2:Y:S01]  /*0b20*/  LDS R22, [R21+0x1404] ;  /* 0x0014040015167984 */ /* 0x000ea20000000800 */
[----:B-1----:R-:W-:Y:S01]  /*0b30*/  FADD R12, R25, R12 ;  /* 0x0000000c190c7221 */ /* 0x002fe20000000000 */
[----:B---3--:R-:W-:Y:S02]  /*0b40*/  FADD R8, R23, R8 ;  /* 0x0000000817087221 */ /* 0x008fe40000000000 */
[----:B------:R-:W4:Y:S04]  /*0b50*/  LDS R23, [R21+0x2800] ;  /* 0x0028000015177984 */ /* 0x000f280000000800 */
[----:B------:R-:W1:Y:S01]  /*0b60*/  LDS R25, [R21+0x1408] ;  /* 0x0014080015197984 */ /* 0x000e620000000800 */
[----:B0-----:R-:W-:-:S03]  /*0b70*/  FADD R15, R24, R15 ;  /* 0x0000000f180f7221 */ /* 0x001fc60000000000 */
[----:B------:R-:W0:Y:S01]  /*0b80*/  LDS R24, [R21+0x2804] ;  /* 0x0028040015187984 */ /* 0x000e220000000800 */
[----:B------:R-:W-:Y:S01]  /*0b90*/  FADD R14, R27, R14 ;  /* 0x0000000e1b0e7221 */ /* 0x000fe20000000000 */
[----:B------:R-:W-:Y:S02]  /*0ba0*/  FADD R11, R26, R11 ;  /* 0x0000000b1a0b7221 */ /* 0x000fe40000000000 */
[----:B------:R-:W-:Y:S04]  /*0bb0*/  LDS R27, [R21+0x3c00] ;  /* 0x003c0000151b7984 */ /* 0x000fe80000000800 */
[----:B------:R-:W-:Y:S01]  /*0bc0*/  LDS R26, [R21+0x3c04] ;  /* 0x003c0400151a7984 */ /* 0x000fe20000000800 */
[----:B--2---:R-:W-:-:S03]  /*0bd0*/  FADD R9, R22, R9 ;  /* 0x0000000916097221 */ /* 0x004fc60000000000 */
[----:B------:R-:W2:Y:S01]  /*0be0*/  LDS R22, [R21+0x280c] ;  /* 0x00280c0015167984 */ /* 0x000ea20000000800 */
[----:B----4-:R-:W-:-:S03]  /*0bf0*/  FADD R16, R23, R16 ;  /* 0x0000001017107221 */ /* 0x010fc60000000000 */
[----:B------:R-:W5:Y:S01]  /*0c00*/  LDS R23, [R21+0x3c08] ;  /* 0x003c080015177984 */ /* 0x000f620000000800 */
[----:B-1----:R-:W-:-:S03]  /*0c10*/  FADD R10, R25, R10 ;  /* 0x0000000a190a7221 */ /* 0x002fc60000000000 */
[----:B------:R-:W1:Y:S01]  /*0c20*/  LDS R25, [R21+0x2808] ;  /* 0x0028080015197984 */ /* 0x000e620000000800 */
[----:B0-----:R-:W-:-:S03]  /*0c30*/  FADD R17, R24, R17 ;  /* 0x0000001118117221 */ /* 0x001fc60000000000 */
[----:B------:R0:W3:Y:S01]  /*0c40*/  LDS R24, [R21+0x3c0c] ;  /* 0x003c0c0015187984 */ /* 0x0000e20000000800 */
[----:B--2---:R-:W-:Y:S01]  /*0c50*/  FADD R19, R22, R19 ;  /* 0x0000001316137221 */ /* 0x004fe20000000000 */
[----:B------:R-:W-:Y:S02]  /*0c60*/  VIADD R22, R3, UR10 ;  /* 0x0000000a03167c36 */ /* 0x000fe40008000000 */
[----:B------:R-:W-:Y:S02]  /*0c70*/  IMAD.SHL.U32 R3, R20, 0x4, RZ ;  /* 0x0000000414037824 */ /* 0x000fe400078e00ff */
[----:B-----5:R-:W-:Y:S01]  /*0c80*/  FADD R6, R23, R6 ;  /* 0x0000000617067221 */ /* 0x020fe20000000000 */
[----:B0-----:R-:W-:Y:S02]  /*0c90*/  IMAD.SHL.U32 R21, R22, 0x4, RZ ;  /* 0x0000000416157824 */ /* 0x001fe400078e00ff */
[----:B------:R-:W-:Y:S02]  /*0ca0*/  IMAD.SHL.U32 R23, R0, 0x4, RZ ;  /* 0x0000000400177824 */ /* 0x000fe400078e00ff */
[----:B-1----:R-:W-:Y:S01]  /*0cb0*/  FADD R18, R25, R18 ;  /* 0x0000001219127221 */ /* 0x002fe20000000000 */
[----:B------:R-:W-:-:S02]  /*0cc0*/  IMAD.SHL.U32 R25, R2, 0x4, RZ ;  /* 0x0000000402197824 */ /* 0x000fc400078e00ff */
[----:B------:R-:W-:-:S04]  /*0cd0*/  IMAD.WIDE R2, R3, 0x4, R28 ;  /* 0x0000000403027825 */ /* 0x000fc800078e021c */
[--C-:B------:R-:W-:Y:S01]  /*0ce0*/  IMAD.WIDE R20, R21, 0x4, R28.reuse ;  /* 0x0000000415147825 */ /* 0x100fe200078e021c */
[----:B------:R0:W-:Y:S03]  /*0cf0*/  @P0 STG.E.128 desc[UR8][R2.64], R12 ;  /* 0x0000000c02000986 */ /* 0x0001e6000c101d08 */
[----:B------:R-:W-:Y:S01]  /*0d00*/  IMAD.WIDE R22, R23, 0x4, R28 ;  /* 0x0000000417167825 */ /* 0x000fe200078e021c */
[----:B------:R0:W-:Y:S03]  /*0d10*/  @P1 STG.E.128 desc[UR8][R20.64], R8 ;  /* 0x0000000814001986 */ /* 0x0001e6000c101d08 */
[----:B------:R-:W-:Y:S01]  /*0d20*/  FADD R4, R27, R4 ;  /* 0x000000041b047221 */ /* 0x000fe20000000000 */
[----:B------:R0:W-:Y:S01]  /*0d30*/  @P2 STG.E.128 desc[UR8][R22.64], R16 ;  /* 0x0000001016002986 */ /* 0x0001e2000c101d08 */
[----:B------:R-:W-:Y:S01]  /*0d40*/  FADD R5, R26, R5 ;  /* 0x000000051a057221 */ /* 0x000fe20000000000 */
[----:B---3--:R-:W-:Y:S01]  /*0d50*/  FADD R7, R24, R7 ;  /* 0x0000000718077221 */ /* 0x008fe20000000000 */
[----:B------:R-:W-:Y:S01]  /*0d60*/  IMAD.WIDE R28, R25, 0x4, R28 ;  /* 0x00000004191c7825 */ /* 0x000fe200078e021c */
[----:B0-----:R-:W-:Y:S06]  /*0d70*/  @!P3 EXIT ;  /* 0x000000000000b94d */ /* 0x001fec0003800000 */
[----:B------:R-:W-:Y:S01]  /*0d80*/  STG.E.128 desc[UR8][R28.64], R4 ;  /* 0x000000041c007986 */ /* 0x000fe2000c101d08 */
[----:B------:R-:W-:Y:S05]  /*0d90*/  EXIT ;  /* 0x000000000000794d */ /* 0x000fea0003800000 */
.L_x_0:
[----:B------:R-:W-:-:S00]  /*0da0*/  BRA `(.L_x_0) ;  /* 0xfffffffc00fc7947 */ /* 0x000fc0000383ffff */
[----:B------:R-:W-:-:S00]  /*0db0*/  NOP ;  /* 0x0000000000007918 */ /* 0x000fc00000000000 */
        /* <DEDUP_REMOVED lines=12> */
.L_x_1:


//--------------------- .nv.shared.triton_poi_fused_pixel_shuffle_2 --------------------------
	.section	.nv.shared.triton_poi_fused_pixel_shuffle_2,"aw",@nobits
	.sectionflags	@""
	.align	16
	.zero		1024


//--------------------- .nv.constant0.triton_poi_fused_pixel_shuffle_2 --------------------------
	.section	.nv.constant0.triton_poi_fused_pixel_shuffle_2,"a",@progbits
	.sectionflags	@""
	.align	4
.nv.constant0.triton_poi_fused_pixel_shuffle_2:
	.zero		560
